	.headerflags	@"EF_CUDA_TEXMODE_UNIFIED EF_CUDA_64BIT_ADDRESS EF_CUDA_ACCELERATORS EF_CUDA_SM90 EF_CUDA_VIRTUAL_SM(EF_CUDA_SM90)"
	.elftype	@"ET_EXEC"


//--------------------- .nv.info                  --------------------------
	.section	.nv.info,"",@"SHT_CUDA_INFO"
	.align	4


	//----- nvinfo : EIATTR_REGCOUNT
	.align		4
        /*0000*/ 	.byte	0x04, 0x2f
        /*0002*/ 	.short	(.L_1 - .L_0)
	.align		4
.L_0:
        /*0004*/ 	.word	index@(triton_poi_fused__to_copy_index_put_lift_fresh_ne_10)
        /*0008*/ 	.word	0x0000000c


	//----- nvinfo : EIATTR_MIN_STACK_SIZE
	.align		4
.L_1:
        /*000c*/ 	.byte	0x04, 0x12
        /*000e*/ 	.short	(.L_3 - .L_2)
	.align		4
.L_2:
        /*0010*/ 	.word	index@(triton_poi_fused__to_copy_index_put_lift_fresh_ne_10)
        /*0014*/ 	.word	0x00000000


	//----- nvinfo : EIATTR_FRAME_SIZE
	.align		4
.L_3:
        /*0018*/ 	.byte	0x04, 0x11
        /*001a*/ 	.short	(.L_5 - .L_4)
	.align		4
.L_4:
        /*001c*/ 	.word	index@(triton_poi_fused__to_copy_index_put_lift_fresh_ne_10)
        /*0020*/ 	.word	0x00000000


	//----- nvinfo : EIATTR_MIN_STACK_SIZE
	.align		4
.L_5:
        /*0024*/ 	.byte	0x04, 0x12
        /*0026*/ 	.short	(.L_7 - .L_6)
	.align		4
.L_6:
        /*0028*/ 	.word	index@(triton_poi_fused__to_copy_index_put_lift_fresh_ne_10)
        /*002c*/ 	.word	0x00000000
.L_7:


//--------------------- .nv.info.triton_poi_fused__to_copy_index_put_lift_fresh_ne_10 --------------------------
	.section	.nv.info.triton_poi_fused__to_copy_index_put_lift_fresh_ne_10,"",@"SHT_CUDA_INFO"
	.sectionflags	@""
	.align	4


	//----- nvinfo : EIATTR_CUDA_API_VERSION
	.align		4
        /*0000*/ 	.byte	0x04, 0x37
        /*0002*/ 	.short	(.L_9 - .L_8)
.L_8:
        /*0004*/ 	.word	0x0000007c


	//----- nvinfo : EIATTR_KPARAM_INFO
	.align		4
.L_9:
        /*0008*/ 	.byte	0x04, 0x17
        /*000a*/ 	.short	(.L_11 - .L_10)
.L_10:
        /*000c*/ 	.word	0x00000000
        /*0010*/ 	.short	0x0001
        /*0012*/ 	.short	0x0008
        /*0014*/ 	.byte	0x00, 0xf0, 0x11, 0x00


	//----- nvinfo : EIATTR_KPARAM_INFO
	.align		4
.L_11:
        /*0018*/ 	.byte	0x04, 0x17
        /*001a*/ 	.short	(.L_13 - .L_12)
.L_12:
        /*001c*/ 	.word	0x00000000
        /*0020*/ 	.short	0x0000
        /*0022*/ 	.short	0x0000
        /*0024*/ 	.byte	0x00, 0xf4, 0x21, 0x00


	//----- nvinfo : EIATTR_SPARSE_MMA_MASK
	.align		4
.L_13:
        /*0028*/ 	.byte	0x03, 0x50
        /*002a*/ 	.short	0x0000


	//----- nvinfo : EIATTR_MAXREG_COUNT
	.align		4
        /*002c*/ 	.byte	0x03, 0x1b
        /*002e*/ 	.short	0x00ff


	//----- nvinfo : EIATTR_EXIT_INSTR_OFFSETS
	.align		4
        /*0030*/ 	.byte	0x04, 0x1c
        /*0032*/ 	.short	(.L_15 - .L_14)


	//   ....[0]....
.L_14:
        /*0034*/ 	.word	0x00000290


	//   ....[1]....
        /*0038*/ 	.word	0x000002b0


	//----- nvinfo : EIATTR_REQNTID
	.align		4
.L_15:
        /*003c*/ 	.byte	0x04, 0x10
        /*003e*/ 	.short	(.L_17 - .L_16)
.L_16:
        /*0040*/ 	.word	0x00000020
        /*0044*/ 	.word	0x00000001
        /*0048*/ 	.word	0x00000001


	//----- nvinfo : EIATTR_CBANK_PARAM_SIZE
	.align		4
.L_17:
        /*004c*/ 	.byte	0x03, 0x19
        /*004e*/ 	.short	0x000c


	//----- nvinfo : EIATTR_PARAM_CBANK
	.align		4
        /*0050*/ 	.byte	0x04, 0x0a
        /*0052*/ 	.short	(.L_19 - .L_18)
	.align		4
.L_18:
        /*0054*/ 	.word	index@(.nv.constant0.triton_poi_fused__to_copy_index_put_lift_fresh_ne_10)
        /*0058*/ 	.short	0x0210
        /*005a*/ 	.short	0x000c


	//----- nvinfo : EIATTR_SW_WAR
	.align		4
.L_19:
        /*005c*/ 	.byte	0x04, 0x36
        /*005e*/ 	.short	(.L_21 - .L_20)
.L_20:
        /*0060*/ 	.word	0x00000008
.L_21:


//--------------------- .nv.callgraph             --------------------------
	.section	.nv.callgraph,"",@"SHT_CUDA_CALLGRAPH"
	.align	4
	.sectionentsize	8
	.align		4
        /*0000*/ 	.word	0x00000000
	.align		4
        /*0004*/ 	.word	0xffffffff
	.align		4
        /*0008*/ 	.word	0x00000000
	.align		4
        /*000c*/ 	.word	0xfffffffe
	.align		4
        /*0010*/ 	.word	0x00000000
	.align		4
        /*0014*/ 	.word	0xfffffffd
	.align		4
        /*0018*/ 	.word	0x00000000
	.align		4
        /*001c*/ 	.word	0xfffffffc


//--------------------- .text.triton_poi_fused__to_copy_index_put_lift_fresh_ne_10 --------------------------
	.section	.text.triton_poi_fused__to_copy_index_put_lift_fresh_ne_10,"ax",@progbits
	.align	128
        .global         triton_poi_fused__to_copy_index_put_lift_fresh_ne_10
        .type           triton_poi_fused__to_copy_index_put_lift_fresh_ne_10,@function
        .size           triton_poi_fused__to_copy_index_put_lift_fresh_ne_10,(.L_x_1 - triton_poi_fused__to_copy_index_put_lift_fresh_ne_10)
        .other          triton_poi_fused__to_copy_index_put_lift_fresh_ne_10,@"STO_CUDA_ENTRY STV_DEFAULT"
triton_poi_fused__to_copy_index_put_lift_fresh_ne_10:
.text.triton_poi_fused__to_copy_index_put_lift_fresh_ne_10:
[----:B------:R-:W0:Y:S02]  /*0000*/  LDC R1, c[0x0][0x28] ;  /* 0x00000a00ff017b82 */ /* 0x000e240000000800 */
[----:B------:R-:W1:Y:S01]  /*0010*/  S2R R0, SR_TID.X ;  /* 0x0000000000007919 */ /* 0x000e620000002100 */
[----:B------:R-:W-:Y:S01]  /*0020*/  IMAD.MOV.U32 R6, RZ, RZ, 0x2 ;  /* 0x00000002ff067424 */ /* 0x000fe200078e00ff */
[----:B------:R-:W-:Y:S01]  /*0030*/  UMOV UR4, URZ ;  /* 0x0000003f00047c82 */ /* 0x000fe20008000000 */
[----:B------:R-:W2:Y:S01]  /*0040*/  S2R R7, SR_CTAID.X ;  /* 0x0000000000077919 */ /* 0x000ea20000002500 */
[----:B-1----:R-:W-:-:S05]  /*0050*/  LOP3.LUT R0, R0, 0x1f, RZ, 0xc0, !PT ;  /* 0x0000001f00007812 */ /* 0x002fca00078ec0ff */
[----:B--2---:R-:W-:Y:S01]  /*0060*/  IMAD R0, R7, 0x40, R0 ;  /* 0x0000004007007824 */ /* 0x004fe200078e0200 */
[----:B------:R-:W-:-:S03]  /*0070*/  SHF.R.S32.HI R7, RZ, 0x19, R7 ;  /* 0x00000019ff077819 */ /* 0x000fc60000011407 */
[----:B------:R-:W-:Y:S01]  /*0080*/  VIADD R4, R0, 0x20 ;  /* 0x0000002000047836 */ /* 0x000fe20000000000 */
[----:B------:R-:W-:-:S04]  /*0090*/  SHF.R.S32.HI R3, RZ, 0x1f, R0 ;  /* 0x0000001fff037819 */ /* 0x000fc80000011400 */
[----:B------:R-:W-:-:S04]  /*00a0*/  LEA.HI R3, R3, R0, RZ, 0x2 ;  /* 0x0000000003037211 */ /* 0x000fc800078f10ff */
[C---:B------:R-:W-:Y:S01]  /*00b0*/  LOP3.LUT R5, R3.reuse, 0xfffffffc, RZ, 0xc0, !PT ;  /* 0xfffffffc03057812 */ /* 0x040fe200078ec0ff */
[----:B------:R-:W-:-:S04]  /*00c0*/  IMAD.SHL.U32 R3, R3, 0x4, RZ ;  /* 0x0000000403037824 */ /* 0x000fc800078e00ff */
[----:B------:R-:W-:-:S05]  /*00d0*/  IMAD.IADD R5, R0, 0x1, -R5 ;  /* 0x0000000100057824 */ /* 0x000fca00078e0a05 */
[C---:B------:R-:W-:Y:S02]  /*00e0*/  ISETP.GE.AND P1, PT, R5.reuse, 0x2, PT ;  /* 0x000000020500780c */ /* 0x040fe40003f26270 */
[C---:B------:R-:W-:Y:S02]  /*00f0*/  ISETP.GT.AND P0, PT, R5.reuse, RZ, PT ;  /* 0x000000ff0500720c */ /* 0x040fe40003f04270 */
[----:B------:R-:W-:Y:S02]  /*0100*/  ISETP.GE.AND P2, PT, R5, 0x3, PT ;  /* 0x000000030500780c */ /* 0x000fe40003f46270 */
[----:B------:R-:W-:Y:S02]  /*0110*/  SGXT R5, R7, 0x1 ;  /* 0x000000010705781a */ /* 0x000fe40000000200 */
[----:B------:R-:W-:Y:S02]  /*0120*/  SEL R2, RZ, 0x1, !P0 ;  /* 0x00000001ff027807 */ /* 0x000fe40004000000 */
[----:B------:R-:W-:-:S02]  /*0130*/  LEA.HI R5, R5, R4, RZ, 0x2 ;  /* 0x0000000405057211 */ /* 0x000fc400078f10ff */
[----:B------:R-:W-:Y:S02]  /*0140*/  ISETP.GE.AND P0, PT, R0, 0x40, PT ;  /* 0x000000400000780c */ /* 0x000fe40003f06270 */
[----:B------:R-:W-:Y:S01]  /*0150*/  @P1 SEL R2, R6, 0x3, !P2 ;  /* 0x0000000306021807 */ /* 0x000fe20005000000 */
[----:B------:R-:W-:Y:S01]  /*0160*/  IMAD.SHL.U32 R6, R5, 0x4, RZ ;  /* 0x0000000405067824 */ /* 0x000fe200078e00ff */
[----:B------:R-:W-:Y:S02]  /*0170*/  LOP3.LUT R5, R3, 0xfffffff0, RZ, 0xc0, !PT ;  /* 0xfffffff003057812 */ /* 0x000fe400078ec0ff */
[----:B------:R-:W-:Y:S01]  /*0180*/  ISETP.GE.AND P1, PT, R4, 0x40, PT ;  /* 0x000000400400780c */ /* 0x000fe20003f26270 */
[----:B------:R-:W-:Y:S01]  /*0190*/  IMAD.WIDE.U32 R2, R2, 0x5, RZ ;  /* 0x0000000502027825 */ /* 0x000fe200078e00ff */
[----:B------:R-:W-:Y:S02]  /*01a0*/  LOP3.LUT R7, R6, 0xfffffff0, RZ, 0xc0, !PT ;  /* 0xfffffff006077812 */ /* 0x000fe400078ec0ff */
[----:B------:R-:W-:Y:S01]  /*01b0*/  SHF.R.S32.HI R0, RZ, 0x1f, R5 ;  /* 0x0000001fff007819 */ /* 0x000fe20000011405 */
[----:B------:R-:W-:Y:S01]  /*01c0*/  VIADD R3, R3, UR4 ;  /* 0x0000000403037c36 */ /* 0x000fe20008000000 */
[C---:B------:R-:W-:Y:S01]  /*01d0*/  LOP3.LUT R5, R2.reuse, R5, RZ, 0xfc, !PT ;  /* 0x0000000502057212 */ /* 0x040fe200078efcff */
[----:B------:R-:W-:Y:S01]  /*01e0*/  ULDC.64 UR4, c[0x0][0x210] ;  /* 0x0000840000047ab9 */ /* 0x000fe20000000a00 */
[----:B------:R-:W-:-:S02]  /*01f0*/  LOP3.LUT R2, R2, R7, RZ, 0xfc, !PT ;  /* 0x0000000702027212 */ /* 0x000fc400078efcff */
[----:B------:R-:W-:Y:S02]  /*0200*/  SHF.R.S32.HI R7, RZ, 0x1f, R7 ;  /* 0x0000001fff077819 */ /* 0x000fe40000011407 */
[----:B------:R-:W-:Y:S02]  /*0210*/  LOP3.LUT R0, R3, R0, RZ, 0xfc, !PT ;  /* 0x0000000003007212 */ /* 0x000fe400078efcff */
[----:B------:R-:W-:Y:S02]  /*0220*/  LEA R8, P2, R5, UR4, 0x2 ;  /* 0x0000000405087c11 */ /* 0x000fe4000f8410ff */
[----:B------:R-:W-:Y:S02]  /*0230*/  LOP3.LUT R7, R3, R7, RZ, 0xfc, !PT ;  /* 0x0000000703077212 */ /* 0x000fe400078efcff */
[----:B------:R-:W-:Y:S02]  /*0240*/  LEA R4, P3, R2, UR4, 0x2 ;  /* 0x0000000402047c11 */ /* 0x000fe4000f8610ff */
[----:B------:R-:W-:-:S02]  /*0250*/  LEA.HI.X R9, R5, UR5, R0, 0x2, P2 ;  /* 0x0000000505097c11 */ /* 0x000fc400090f1400 */
[----:B------:R-:W-:Y:S01]  /*0260*/  LEA.HI.X R5, R2, UR5, R7, 0x2, P3 ;  /* 0x0000000502057c11 */ /* 0x000fe200098f1407 */
[----:B------:R-:W-:Y:S02]  /*0270*/  ULDC.64 UR4, c[0x0][0x208] ;  /* 0x0000820000047ab9 */ /* 0x000fe40000000a00 */
[----:B------:R1:W-:Y:S01]  /*0280*/  @!P0 STG.E desc[UR4][R8.64], RZ ;  /* 0x000000ff08008986 */ /* 0x0003e2000c101904 */
[----:B------:R-:W-:Y:S05]  /*0290*/  @P1 EXIT ;  /* 0x000000000000194d */ /* 0x000fea0003800000 */
[----:B------:R-:W-:Y:S01]  /*02a0*/  STG.E desc[UR4][R4.64], RZ ;  /* 0x000000ff04007986 */ /* 0x000fe2000c101904 */
[----:B------:R-:W-:Y:S05]  /*02b0*/  EXIT ;  /* 0x000000000000794d */ /* 0x000fea0003800000 */
.L_x_0:
[----:B------:R-:W-:-:S00]  /*02c0*/  BRA `(.L_x_0) ;  /* 0xfffffffc00fc7947 */ /* 0x000fc0000383ffff */
[----:B------:R-:W-:-:S00]  /*02d0*/  NOP ;  /* 0x0000000000007918 */ /* 0x000fc00000000000 */
        /* <DEDUP_REMOVED lines=10> */
.L_x_1:


//--------------------- .nv.constant0.triton_poi_fused__to_copy_index_put_lift_fresh_ne_10 --------------------------
	.section	.nv.constant0.triton_poi_fused__to_copy_index_put_lift_fresh_ne_10,"a",@progbits
	.sectionflags	@""
	.align	4
.nv.constant0.triton_poi_fused__to_copy_index_put_lift_fresh_ne_10:
	.zero		540
